	.headerflags	@"EF_CUDA_TEXMODE_UNIFIED EF_CUDA_64BIT_ADDRESS EF_CUDA_ACCELERATORS EF_CUDA_SM90 EF_CUDA_VIRTUAL_SM(EF_CUDA_SM90)"
	.elftype	@"ET_EXEC"


//--------------------- .nv.info                  --------------------------
	.section	.nv.info,"",@"SHT_CUDA_INFO"
	.align	4


	//----- nvinfo : EIATTR_REGCOUNT
	.align		4
        /*0000*/ 	.byte	0x04, 0x2f
        /*0002*/ 	.short	(.L_1 - .L_0)
	.align		4
.L_0:
        /*0004*/ 	.word	index@(triton_poi_fused__unsafe_index_add_convolution_mul_sub_42)
        /*0008*/ 	.word	0x00000018


	//----- nvinfo : EIATTR_MIN_STACK_SIZE
	.align		4
.L_1:
        /*000c*/ 	.byte	0x04, 0x12
        /*000e*/ 	.short	(.L_3 - .L_2)
	.align		4
.L_2:
        /*0010*/ 	.word	index@(triton_poi_fused__unsafe_index_add_convolution_mul_sub_42)
        /*0014*/ 	.word	0x00000000


	//----- nvinfo : EIATTR_FRAME_SIZE
	.align		4
.L_3:
        /*0018*/ 	.byte	0x04, 0x11
        /*001a*/ 	.short	(.L_5 - .L_4)
	.align		4
.L_4:
        /*001c*/ 	.word	index@(triton_poi_fused__unsafe_index_add_convolution_mul_sub_42)
        /*0020*/ 	.word	0x00000000


	//----- nvinfo : EIATTR_MIN_STACK_SIZE
	.align		4
.L_5:
        /*0024*/ 	.byte	0x04, 0x12
        /*0026*/ 	.short	(.L_7 - .L_6)
	.align		4
.L_6:
        /*0028*/ 	.word	index@(triton_poi_fused__unsafe_index_add_convolution_mul_sub_42)
        /*002c*/ 	.word	0x00000000
.L_7:


//--------------------- .nv.info.triton_poi_fused__unsafe_index_add_convolution_mul_sub_42 --------------------------
	.section	.nv.info.triton_poi_fused__unsafe_index_add_convolution_mul_sub_42,"",@"SHT_CUDA_INFO"
	.sectionflags	@""
	.align	4


	//----- nvinfo : EIATTR_CUDA_API_VERSION
	.align		4
        /*0000*/ 	.byte	0x04, 0x37
        /*0002*/ 	.short	(.L_9 - .L_8)
.L_8:
        /*0004*/ 	.word	0x0000007c


	//----- nvinfo : EIATTR_KPARAM_INFO
	.align		4
.L_9:
        /*0008*/ 	.byte	0x04, 0x17
        /*000a*/ 	.short	(.L_11 - .L_10)
.L_10:
        /*000c*/ 	.word	0x00000000
        /*0010*/ 	.short	0x0009
        /*0012*/ 	.short	0x0048
        /*0014*/ 	.byte	0x00, 0xf0, 0x11, 0x00


	//----- nvinfo : EIATTR_KPARAM_INFO
	.align		4
.L_11:
        /*0018*/ 	.byte	0x04, 0x17
        /*001a*/ 	.short	(.L_13 - .L_12)
.L_12:
        /*001c*/ 	.word	0x00000000
        /*0020*/ 	.short	0x0008
        /*0022*/ 	.short	0x0040
        /*0024*/ 	.byte	0x00, 0xf4, 0x21, 0x00


	//----- nvinfo : EIATTR_KPARAM_INFO
	.align		4
.L_13:
        /*0028*/ 	.byte	0x04, 0x17
        /*002a*/ 	.short	(.L_15 - .L_14)
.L_14:
        /*002c*/ 	.word	0x00000000
        /*0030*/ 	.short	0x0007
        /*0032*/ 	.short	0x0038
        /*0034*/ 	.byte	0x00, 0xf4, 0x21, 0x00


	//----- nvinfo : EIATTR_KPARAM_INFO
	.align		4
.L_15:
        /*0038*/ 	.byte	0x04, 0x17
        /*003a*/ 	.short	(.L_17 - .L_16)
.L_16:
        /*003c*/ 	.word	0x00000000
        /*0040*/ 	.short	0x0006
        /*0042*/ 	.short	0x0030
        /*0044*/ 	.byte	0x00, 0xf4, 0x21, 0x00


	//----- nvinfo : EIATTR_KPARAM_INFO
	.align		4
.L_17:
        /*0048*/ 	.byte	0x04, 0x17
        /*004a*/ 	.short	(.L_19 - .L_18)
.L_18:
        /*004c*/ 	.word	0x00000000
        /*0050*/ 	.short	0x0005
        /*0052*/ 	.short	0x0028
        /*0054*/ 	.byte	0x00, 0xf4, 0x21, 0x00


	//----- nvinfo : EIATTR_KPARAM_INFO
	.align		4
.L_19:
        /*0058*/ 	.byte	0x04, 0x17
        /*005a*/ 	.short	(.L_21 - .L_20)
.L_20:
        /*005c*/ 	.word	0x00000000
        /*0060*/ 	.short	0x0004
        /*0062*/ 	.short	0x0020
        /*0064*/ 	.byte	0x00, 0xf4, 0x21, 0x00


	//----- nvinfo : EIATTR_KPARAM_INFO
	.align		4
.L_21:
        /*0068*/ 	.byte	0x04, 0x17
        /*006a*/ 	.short	(.L_23 - .L_22)
.L_22:
        /*006c*/ 	.word	0x00000000
        /*0070*/ 	.short	0x0003
        /*0072*/ 	.short	0x0018
        /*0074*/ 	.byte	0x00, 0xf4, 0x21, 0x00


	//----- nvinfo : EIATTR_KPARAM_INFO
	.align		4
.L_23:
        /*0078*/ 	.byte	0x04, 0x17
        /*007a*/ 	.short	(.L_25 - .L_24)
.L_24:
        /*007c*/ 	.word	0x00000000
        /*0080*/ 	.short	0x0002
        /*0082*/ 	.short	0x0010
        /*0084*/ 	.byte	0x00, 0xf4, 0x21, 0x00


	//----- nvinfo : EIATTR_KPARAM_INFO
	.align		4
.L_25:
        /*0088*/ 	.byte	0x04, 0x17
        /*008a*/ 	.short	(.L_27 - .L_26)
.L_26:
        /*008c*/ 	.word	0x00000000
        /*0090*/ 	.short	0x0001
        /*0092*/ 	.short	0x0008
        /*0094*/ 	.byte	0x00, 0xf4, 0x21, 0x00


	//----- nvinfo : EIATTR_KPARAM_INFO
	.align		4
.L_27:
        /*0098*/ 	.byte	0x04, 0x17
        /*009a*/ 	.short	(.L_29 - .L_28)
.L_28:
        /*009c*/ 	.word	0x00000000
        /*00a0*/ 	.short	0x0000
        /*00a2*/ 	.short	0x0000
        /*00a4*/ 	.byte	0x00, 0xf4, 0x21, 0x00


	//----- nvinfo : EIATTR_SPARSE_MMA_MASK
	.align		4
.L_29:
        /*00a8*/ 	.byte	0x03, 0x50
        /*00aa*/ 	.short	0x0000


	//----- nvinfo : EIATTR_MAXREG_COUNT
	.align		4
        /*00ac*/ 	.byte	0x03, 0x1b
        /*00ae*/ 	.short	0x00ff


	//----- nvinfo : EIATTR_EXIT_INSTR_OFFSETS
	.align		4
        /*00b0*/ 	.byte	0x04, 0x1c
        /*00b2*/ 	.short	(.L_31 - .L_30)


	//   ....[0]....
.L_30:
        /*00b4*/ 	.word	0x000005d0


	//----- nvinfo : EIATTR_REQNTID
	.align		4
.L_31:
        /*00b8*/ 	.byte	0x04, 0x10
        /*00ba*/ 	.short	(.L_33 - .L_32)
.L_32:
        /*00bc*/ 	.word	0x00000080
        /*00c0*/ 	.word	0x00000001
        /*00c4*/ 	.word	0x00000001


	//----- nvinfo : EIATTR_CBANK_PARAM_SIZE
	.align		4
.L_33:
        /*00c8*/ 	.byte	0x03, 0x19
        /*00ca*/ 	.short	0x004c


	//----- nvinfo : EIATTR_PARAM_CBANK
	.align		4
        /*00cc*/ 	.byte	0x04, 0x0a
        /*00ce*/ 	.short	(.L_35 - .L_34)
	.align		4
.L_34:
        /*00d0*/ 	.word	index@(.nv.constant0.triton_poi_fused__unsafe_index_add_convolution_mul_sub_42)
        /*00d4*/ 	.short	0x0210
        /*00d6*/ 	.short	0x004c


	//----- nvinfo : EIATTR_SW_WAR
	.align		4
.L_35:
        /*00d8*/ 	.byte	0x04, 0x36
        /*00da*/ 	.short	(.L_37 - .L_36)
.L_36:
        /*00dc*/ 	.word	0x00000008
.L_37:


//--------------------- .nv.callgraph             --------------------------
	.section	.nv.callgraph,"",@"SHT_CUDA_CALLGRAPH"
	.align	4
	.sectionentsize	8
	.align		4
        /*0000*/ 	.word	0x00000000
	.align		4
        /*0004*/ 	.word	0xffffffff
	.align		4
        /*0008*/ 	.word	0x00000000
	.align		4
        /*000c*/ 	.word	0xfffffffe
	.align		4
        /*0010*/ 	.word	0x00000000
	.align		4
        /*0014*/ 	.word	0xfffffffd
	.align		4
        /*0018*/ 	.word	0x00000000
	.align		4
        /*001c*/ 	.word	0xfffffffc


//--------------------- .text.triton_poi_fused__unsafe_index_add_convolution_mul_sub_42 --------------------------
	.section	.text.triton_poi_fused__unsafe_index_add_convolution_mul_sub_42,"ax",@progbits
	.align	128
        .global         triton_poi_fused__unsafe_index_add_convolution_mul_sub_42
        .type           triton_poi_fused__unsafe_index_add_convolution_mul_sub_42,@function
        .size           triton_poi_fused__unsafe_index_add_convolution_mul_sub_42,(.L_x_1 - triton_poi_fused__unsafe_index_add_convolution_mul_sub_42)
        .other          triton_poi_fused__unsafe_index_add_convolution_mul_sub_42,@"STO_CUDA_ENTRY STV_DEFAULT"
triton_poi_fused__unsafe_index_add_convolution_mul_sub_42:
.text.triton_poi_fused__unsafe_index_add_convolution_mul_sub_42:
[----:B------:R-:W-:Y:S01]  /*0000*/  LDC R1, c[0x0][0x28] ;  /* 0x00000a00ff017b82 */ /* 0x000fe20000000800 */
[----:B------:R-:W1:Y:S07]  /*0010*/  S2R R3, SR_TID.X ;  /* 0x0000000000037919 */ /* 0x000e6e0000002100 */
[----:B------:R-:W2:Y:S01]  /*0020*/  LDC.64 R14, c[0x0][0x218] ;  /* 0x00008600ff0e7b82 */ /* 0x000ea20000000a00 */
[----:B------:R-:W-:Y:S01]  /*0030*/  ULDC.64 UR4, c[0x0][0x208] ;  /* 0x0000820000047ab9 */ /* 0x000fe20000000a00 */
[----:B------:R-:W-:Y:S01]  /*0040*/  ULDC.64 UR6, c[0x0][0x228] ;  /* 0x00008a0000067ab9 */ /* 0x000fe20000000a00 */
[----:B------:R-:W3:Y:S05]  /*0050*/  S2R R6, SR_CTAID.X ;  /* 0x0000000000067919 */ /* 0x000eea0000002500 */
[----:B------:R-:W4:Y:S08]  /*0060*/  LDC.64 R12, c[0x0][0x248] ;  /* 0x00009200ff0c7b82 */ /* 0x000f300000000a00 */
[----:B------:R-:W5:Y:S08]  /*0070*/  LDC.64 R4, c[0x0][0x220] ;  /* 0x00008800ff047b82 */ /* 0x000f700000000a00 */
[----:B------:R-:W5:Y:S01]  /*0080*/  LDC.64 R10, c[0x0][0x238] ;  /* 0x00008e00ff0a7b82 */ /* 0x000f620000000a00 */
[----:B-1----:R-:W-:-:S05]  /*0090*/  LOP3.LUT R3, R3, 0x7f, RZ, 0xc0, !PT ;  /* 0x0000007f03037812 */ /* 0x002fca00078ec0ff */
[----:B---3--:R-:W-:-:S05]  /*00a0*/  IMAD R0, R6, 0x80, R3 ;  /* 0x0000008006007824 */ /* 0x008fca00078e0203 */
[----:B------:R-:W-:-:S04]  /*00b0*/  SHF.R.S32.HI R3, RZ, 0x1f, R0 ;  /* 0x0000001fff037819 */ /* 0x000fc80000011400 */
[----:B------:R-:W-:-:S04]  /*00c0*/  LEA.HI R3, R3, R0, RZ, 0x6 ;  /* 0x0000000003037211 */ /* 0x000fc800078f30ff */
[----:B------:R-:W-:Y:S02]  /*00d0*/  SHF.R.S32.HI R2, RZ, 0x6, R3 ;  /* 0x00000006ff027819 */ /* 0x000fe40000011403 */
[----:B------:R-:W-:Y:S02]  /*00e0*/  LOP3.LUT R3, R3, 0xffffffc0, RZ, 0xc0, !PT ;  /* 0xffffffc003037812 */ /* 0x000fe400078ec0ff */
[----:B------:R-:W-:-:S03]  /*00f0*/  LEA.HI R7, R2, R2, RZ, 0x6 ;  /* 0x0000000202077211 */ /* 0x000fc600078f30ff */
[----:B------:R-:W-:Y:S01]  /*0100*/  IMAD.IADD R3, R0, 0x1, -R3 ;  /* 0x0000000100037824 */ /* 0x000fe200078e0a03 */
[----:B------:R-:W-:-:S05]  /*0110*/  LOP3.LUT R7, R7, 0xffffffc0, RZ, 0xc0, !PT ;  /* 0xffffffc007077812 */ /* 0x000fca00078ec0ff */
[----:B------:R-:W-:-:S04]  /*0120*/  IMAD.IADD R2, R2, 0x1, -R7 ;  /* 0x0000000102027824 */ /* 0x000fc800078e0a07 */
[----:B--2---:R-:W-:-:S05]  /*0130*/  IMAD.WIDE R14, R2, 0x8, R14 ;  /* 0x00000008020e7825 */ /* 0x004fca00078e020e */
[----:B------:R-:W2:Y:S01]  /*0140*/  LDG.E.EL.64 R8, desc[UR4][R14.64] ;  /* 0x000000040e087981 */ /* 0x000ea2000c2e1b00 */
[----:B----4-:R-:W-:-:S04]  /*0150*/  IMAD.WIDE R16, R2, 0x8, R12 ;  /* 0x0000000802107825 */ /* 0x010fc800078e020c */
[C---:B-----5:R-:W-:Y:S02]  /*0160*/  IMAD.WIDE R12, R3.reuse, 0x8, R4 ;  /* 0x00000008030c7825 */ /* 0x060fe400078e0204 */
[----:B------:R-:W3:Y:S02]  /*0170*/  LDG.E.EL.64 R4, desc[UR4][R16.64] ;  /* 0x0000000410047981 */ /* 0x000ee4000c2e1b00 */
[----:B0-----:R-:W-:Y:S02]  /*0180*/  IMAD.WIDE R10, R3, 0x8, R10 ;  /* 0x00000008030a7825 */ /* 0x001fe400078e020a */
[----:B------:R-:W4:Y:S04]  /*0190*/  LDG.E.EL.64 R12, desc[UR4][R12.64] ;  /* 0x000000040c0c7981 */ /* 0x000f28000c2e1b00 */
[----:B------:R-:W5:Y:S01]  /*01a0*/  LDG.E.EL.64 R10, desc[UR4][R10.64] ;  /* 0x000000040a0a7981 */ /* 0x000f62000c2e1b00 */
[----:B--2---:R-:W-:-:S04]  /*01b0*/  SHF.R.U32.HI R7, RZ, 0x1b, R9 ;  /* 0x0000001bff077819 */ /* 0x004fc80000011609 */
[----:B------:R-:W-:-:S04]  /*01c0*/  LOP3.LUT R7, R7, 0x10, RZ, 0xc0, !PT ;  /* 0x0000001007077812 */ /* 0x000fc800078ec0ff */
[----:B------:R-:W-:Y:S02]  /*01d0*/  IADD3 R8, P0, R8, R7, RZ ;  /* 0x0000000708087210 */ /* 0x000fe40007f1e0ff */
[----:B---3--:R-:W-:Y:S02]  /*01e0*/  SHF.R.U32.HI R7, RZ, 0x1b, R5 ;  /* 0x0000001bff077819 */ /* 0x008fe40000011605 */
[----:B----4-:R-:W-:Y:S01]  /*01f0*/  LEA R19, P1, R12, UR6, 0x2 ;  /* 0x000000060c137c11 */ /* 0x010fe2000f8210ff */
[----:B------:R-:W-:Y:S01]  /*0200*/  IMAD.X R15, RZ, RZ, R9, P0 ;  /* 0x000000ffff0f7224 */ /* 0x000fe200000e0609 */
[----:B------:R-:W-:Y:S02]  /*0210*/  LOP3.LUT R7, R7, 0x10, RZ, 0xc0, !PT ;  /* 0x0000001007077812 */ /* 0x000fe400078ec0ff */
[----:B------:R-:W-:Y:S02]  /*0220*/  SHF.R.U32.HI R14, RZ, 0x19, R13 ;  /* 0x00000019ff0e7819 */ /* 0x000fe4000001160d */
[----:B-----5:R-:W-:-:S02]  /*0230*/  SHF.R.U32.HI R20, RZ, 0x19, R11 ;  /* 0x00000019ff147819 */ /* 0x020fc4000001160b */
[----:B------:R-:W-:Y:S02]  /*0240*/  LEA.HI.X R9, R12, UR7, R13, 0x2, P1 ;  /* 0x000000070c097c11 */ /* 0x000fe400088f140d */
[----:B------:R-:W-:Y:S02]  /*0250*/  IADD3 R12, P2, R4, R7, RZ ;  /* 0x00000007040c7210 */ /* 0x000fe40007f5e0ff */
[----:B------:R-:W-:Y:S02]  /*0260*/  SHF.R.S32.HI R13, RZ, 0x18, R6 ;  /* 0x00000018ff0d7819 */ /* 0x000fe40000011406 */
[----:B------:R-:W-:Y:S01]  /*0270*/  LEA R7, P0, R10, UR6, 0x2 ;  /* 0x000000060a077c11 */ /* 0x000fe2000f8010ff */
[----:B------:R-:W-:Y:S01]  /*0280*/  IMAD.X R17, RZ, RZ, R5, P2 ;  /* 0x000000ffff117224 */ /* 0x000fe200010e0605 */
[----:B------:R-:W-:Y:S01]  /*0290*/  LOP3.LUT R14, R14, 0x40, RZ, 0xc0, !PT ;  /* 0x000000400e0e7812 */ /* 0x000fe200078ec0ff */
[----:B------:R-:W0:Y:S01]  /*02a0*/  LDC.64 R4, c[0x0][0x230] ;  /* 0x00008c00ff047b82 */ /* 0x000e220000000a00 */
[----:B------:R-:W-:-:S02]  /*02b0*/  LOP3.LUT R20, R20, 0x40, RZ, 0xc0, !PT ;  /* 0x0000004014147812 */ /* 0x000fc400078ec0ff */
[----:B------:R-:W-:Y:S02]  /*02c0*/  SGXT R13, R13, 0x1 ;  /* 0x000000010d0d781a */ /* 0x000fe40000000200 */
[----:B------:R-:W-:Y:S02]  /*02d0*/  LEA.HI.X R10, R10, UR7, R11, 0x2, P0 ;  /* 0x000000070a0a7c11 */ /* 0x000fe400080f140b */
[----:B------:R-:W-:Y:S01]  /*02e0*/  IADD3 R14, P1, R14, R19, RZ ;  /* 0x000000130e0e7210 */ /* 0x000fe20007f3e0ff */
[C---:B------:R-:W-:Y:S01]  /*02f0*/  IMAD.SHL.U32 R19, R8.reuse, 0x40, RZ ;  /* 0x0000004008137824 */ /* 0x040fe200078e00ff */
[----:B------:R-:W-:Y:S02]  /*0300*/  IADD3 R20, P0, R20, R7, RZ ;  /* 0x0000000714147210 */ /* 0x000fe40007f1e0ff */
[----:B------:R-:W-:Y:S01]  /*0310*/  LEA.HI R13, R13, R0, RZ, 0xc ;  /* 0x000000000d0d7211 */ /* 0x000fe200078f60ff */
[----:B------:R-:W1:Y:S01]  /*0320*/  LDC.64 R6, c[0x0][0x240] ;  /* 0x00009000ff067b82 */ /* 0x000e620000000a00 */
[----:B------:R-:W-:Y:S01]  /*0330*/  SHF.L.U64.HI R11, R8, 0x6, R15 ;  /* 0x00000006080b7819 */ /* 0x000fe2000001020f */
[C---:B------:R-:W-:Y:S01]  /*0340*/  IMAD.SHL.U32 R15, R12.reuse, 0x40, RZ ;  /* 0x000000400c0f7824 */ /* 0x040fe200078e00ff */
[----:B------:R-:W-:Y:S01]  /*0350*/  IADD3.X R21, RZ, R9, RZ, P1, !PT ;  /* 0x00000009ff157210 */ /* 0x000fe20000ffe4ff */
[----:B------:R-:W-:Y:S01]  /*0360*/  IMAD.X R9, RZ, RZ, R10, P0 ;  /* 0x000000ffff097224 */ /* 0x000fe200000e060a */
[----:B------:R-:W-:-:S02]  /*0370*/  SHF.L.U64.HI R18, R12, 0x6, R17 ;  /* 0x000000060c127819 */ /* 0x000fc40000010211 */
[----:B------:R-:W-:Y:S02]  /*0380*/  IADD3 R16, P1, R19, R14, RZ ;  /* 0x0000000e13107210 */ /* 0x000fe40007f3e0ff */
[----:B------:R-:W-:Y:S02]  /*0390*/  SHF.R.S32.HI R10, RZ, 0xc, R13 ;  /* 0x0000000cff0a7819 */ /* 0x000fe4000001140d */
[----:B------:R-:W-:Y:S01]  /*03a0*/  IADD3 R12, P2, R20, R19, RZ ;  /* 0x00000013140c7210 */ /* 0x000fe20007f5e0ff */
[--C-:B------:R-:W-:Y:S01]  /*03b0*/  IMAD.X R17, R11, 0x1, R21.reuse, P1 ;  /* 0x000000010b117824 */ /* 0x100fe200008e0615 */
[----:B------:R-:W-:Y:S01]  /*03c0*/  IADD3 R14, P3, R15, R14, RZ ;  /* 0x0000000e0f0e7210 */ /* 0x000fe20007f7e0ff */
[----:B------:R-:W-:Y:S01]  /*03d0*/  IMAD.SHL.U32 R19, R10, 0x100, RZ ;  /* 0x000001000a137824 */ /* 0x000fe200078e00ff */
[----:B------:R-:W-:Y:S01]  /*03e0*/  IADD3 R8, P4, R15, R20, RZ ;  /* 0x000000140f087210 */ /* 0x000fe20007f9e0ff */
[----:B0-----:R-:W2:Y:S01]  /*03f0*/  LDG.E R4, desc[UR4][R4.64] ;  /* 0x0000000404047981 */ /* 0x001ea2000c1e1900 */
[----:B------:R-:W-:Y:S01]  /*0400*/  IADD3.X R13, R9, R11, RZ, P2, !PT ;  /* 0x0000000b090d7210 */ /* 0x000fe200017fe4ff */
[C---:B------:R-:W-:Y:S01]  /*0410*/  IMAD.X R15, R18.reuse, 0x1, R21, P3 ;  /* 0x00000001120f7824 */ /* 0x040fe200018e0615 */
[----:B------:R-:W0:Y:S01]  /*0420*/  LDC.64 R10, c[0x0][0x250] ;  /* 0x00009400ff0a7b82 */ /* 0x000e220000000a00 */
[----:B------:R-:W-:-:S02]  /*0430*/  IMAD.X R9, R18, 0x1, R9, P4 ;  /* 0x0000000112097824 */ /* 0x000fc400020e0609 */
[----:B------:R-:W-:-:S04]  /*0440*/  IMAD.WIDE R16, R19, 0x4, R16 ;  /* 0x0000000413107825 */ /* 0x000fc800078e0210 */
[C---:B------:R-:W-:Y:S02]  /*0450*/  IMAD.WIDE R14, R19.reuse, 0x4, R14 ;  /* 0x00000004130e7825 */ /* 0x040fe400078e020e */
[----:B------:R-:W2:Y:S02]  /*0460*/  LDG.E.EL R17, desc[UR4][R16.64] ;  /* 0x0000000410117981 */ /* 0x000ea4000c2e1900 */
[C---:B------:R-:W-:Y:S02]  /*0470*/  IMAD.WIDE R12, R19.reuse, 0x4, R12 ;  /* 0x00000004130c7825 */ /* 0x040fe400078e020c */
[----:B------:R-:W3:Y:S02]  /*0480*/  LDG.E.EL R15, desc[UR4][R14.64] ;  /* 0x000000040e0f7981 */ /* 0x000ee4000c2e1900 */
[----:B------:R-:W-:Y:S02]  /*0490*/  IMAD.WIDE R8, R19, 0x4, R8 ;  /* 0x0000000413087825 */ /* 0x000fe400078e0208 */
[----:B------:R-:W4:Y:S02]  /*04a0*/  LDG.E.EL R13, desc[UR4][R12.64] ;  /* 0x000000040c0d7981 */ /* 0x000f24000c2e1900 */
[----:B-1----:R-:W-:-:S02]  /*04b0*/  IMAD.WIDE R6, R3, 0x4, R6 ;  /* 0x0000000403067825 */ /* 0x002fc400078e0206 */
[----:B------:R-:W5:Y:S04]  /*04c0*/  LDG.E.EL R9, desc[UR4][R8.64] ;  /* 0x0000000408097981 */ /* 0x000f68000c2e1900 */
[----:B------:R-:W5:Y:S01]  /*04d0*/  LDG.E.EL R6, desc[UR4][R6.64] ;  /* 0x0000000406067981 */ /* 0x000f62000c2e1900 */
[----:B0-----:R-:W-:Y:S02]  /*04e0*/  IMAD.WIDE R10, R2, 0x4, R10 ;  /* 0x00000004020a7825 */ /* 0x001fe400078e020a */
[----:B------:R-:W0:Y:S04]  /*04f0*/  LDC.64 R2, c[0x0][0x210] ;  /* 0x00008400ff027b82 */ /* 0x000e280000000a00 */
[----:B------:R-:W5:Y:S01]  /*0500*/  LDG.E.EL R10, desc[UR4][R10.64] ;  /* 0x000000040a0a7981 */ /* 0x000f62000c2e1900 */
[----:B0-----:R-:W-:-:S04]  /*0510*/  IMAD.WIDE R2, R0, 0x4, R2 ;  /* 0x0000000400027825 */ /* 0x001fc800078e0202 */
[C---:B--2---:R-:W-:Y:S01]  /*0520*/  FADD R19, R4.reuse, R17 ;  /* 0x0000001104137221 */ /* 0x044fe20000000000 */
[C---:B---3--:R-:W-:Y:S01]  /*0530*/  FADD R17, R4.reuse, R15 ;  /* 0x0000000f04117221 */ /* 0x048fe20000000000 */
[C---:B----4-:R-:W-:Y:S01]  /*0540*/  FADD R16, R4.reuse, R13 ;  /* 0x0000000d04107221 */ /* 0x050fe20000000000 */
[----:B-----5:R-:W-:-:S03]  /*0550*/  FADD R4, R4, R9 ;  /* 0x0000000904047221 */ /* 0x020fc60000000000 */
[----:B------:R-:W-:Y:S01]  /*0560*/  FADD R16, -R19, R16 ;  /* 0x0000001013107221 */ /* 0x000fe20000000100 */
[----:B------:R-:W-:-:S03]  /*0570*/  FADD R4, -R17, R4 ;  /* 0x0000000411047221 */ /* 0x000fc60000000100 */
[C---:B------:R-:W-:Y:S01]  /*0580*/  FFMA R19, R6.reuse, R16, R19 ;  /* 0x0000001006137223 */ /* 0x040fe20000000013 */
[----:B------:R-:W-:-:S04]  /*0590*/  FFMA R4, R6, R4, R17 ;  /* 0x0000000406047223 */ /* 0x000fc80000000011 */
[----:B------:R-:W-:-:S04]  /*05a0*/  FADD R4, -R19, R4 ;  /* 0x0000000413047221 */ /* 0x000fc80000000100 */
[----:B------:R-:W-:-:S05]  /*05b0*/  FFMA R19, R10, R4, R19 ;  /* 0x000000040a137223 */ /* 0x000fca0000000013 */
[----:B------:R-:W-:Y:S01]  /*05c0*/  STG.E desc[UR4][R2.64], R19 ;  /* 0x0000001302007986 */ /* 0x000fe2000c101904 */
[----:B------:R-:W-:Y:S05]  /*05d0*/  EXIT ;  /* 0x000000000000794d */ /* 0x000fea0003800000 */
.L_x_0:
[----:B------:R-:W-:-:S00]  /*05e0*/  BRA `(.L_x_0) ;  /* 0xfffffffc00fc7947 */ /* 0x000fc0000383ffff */
[----:B------:R-:W-:-:S00]  /*05f0*/  NOP ;  /* 0x0000000000007918 */ /* 0x000fc00000000000 */
        /* <DEDUP_REMOVED lines=8> */
.L_x_1:


//--------------------- .nv.constant0.triton_poi_fused__unsafe_index_add_convolution_mul_sub_42 --------------------------
	.section	.nv.constant0.triton_poi_fused__unsafe_index_add_convolution_mul_sub_42,"a",@progbits
	.sectionflags	@""
	.align	4
.nv.constant0.triton_poi_fused__unsafe_index_add_convolution_mul_sub_42:
	.zero		604
